//
// Generated by NVIDIA NVVM Compiler
//
// Compiler Build ID: CL-36424714
// Cuda compilation tools, release 13.0, V13.0.88
// Based on NVVM 20.0.0
//

.version 9.0
.target sm_100
.address_size 64

	// .globl	kernel_multi_vector_addition

.visible .entry kernel_multi_vector_addition(
	.param .u64 .ptr .align 1 kernel_multi_vector_addition_param_0,
	.param .u64 .ptr .align 1 kernel_multi_vector_addition_param_1,
	.param .u64 .ptr .align 1 kernel_multi_vector_addition_param_2,
	.param .u32 kernel_multi_vector_addition_param_3
)
{
	.reg .pred 	%p<2>;
	.reg .b32 	%r<6>;
	.reg .b32 	%f<4>;
	.reg .b64 	%rd<11>;

	ld.param.u64 	%rd1, [kernel_multi_vector_addition_param_0];
	ld.param.u64 	%rd2, [kernel_multi_vector_addition_param_1];
	ld.param.u64 	%rd3, [kernel_multi_vector_addition_param_2];
	ld.param.u32 	%r2, [kernel_multi_vector_addition_param_3];
	mov.u32 	%r3, %ctaid.x;
	mov.u32 	%r4, %ntid.x;
	mov.u32 	%r5, %tid.x;
	mad.lo.s32 	%r1, %r3, %r4, %r5;
	setp.ge.s32 	%p1, %r1, %r2;
	@%p1 bra 	$L__BB0_2;
	cvta.to.global.u64 	%rd4, %rd1;
	cvta.to.global.u64 	%rd5, %rd2;
	cvta.to.global.u64 	%rd6, %rd3;
	mul.wide.s32 	%rd7, %r1, 4;
	add.s64 	%rd8, %rd4, %rd7;
	ld.global.f32 	%f1, [%rd8];
	add.s64 	%rd9, %rd5, %rd7;
	ld.global.f32 	%f2, [%rd9];
	add.f32 	%f3, %f1, %f2;
	add.s64 	%rd10, %rd6, %rd7;
	st.global.f32 	[%rd10], %f3;
$L__BB0_2:
	ret;

}
	// .globl	kernel_multi_vector_multiplication
.visible .entry kernel_multi_vector_multiplication(
	.param .u64 .ptr .align 1 kernel_multi_vector_multiplication_param_0,
	.param .u64 .ptr .align 1 kernel_multi_vector_multiplication_param_1,
	.param .u64 .ptr .align 1 kernel_multi_vector_multiplication_param_2,
	.param .u32 kernel_multi_vector_multiplication_param_3
)
{
	.reg .pred 	%p<2>;
	.reg .b32 	%r<6>;
	.reg .b32 	%f<4>;
	.reg .b64 	%rd<11>;

	ld.param.u64 	%rd1, [kernel_multi_vector_multiplication_param_0];
	ld.param.u64 	%rd2, [kernel_multi_vector_multiplication_param_1];
	ld.param.u64 	%rd3, [kernel_multi_vector_multiplication_param_2];
	ld.param.u32 	%r2, [kernel_multi_vector_multiplication_param_3];
	mov.u32 	%r3, %ctaid.x;
	mov.u32 	%r4, %ntid.x;
	mov.u32 	%r5, %tid.x;
	mad.lo.s32 	%r1, %r3, %r4, %r5;
	setp.ge.s32 	%p1, %r1, %r2;
	@%p1 bra 	$L__BB1_2;
	cvta.to.global.u64 	%rd4, %rd1;
	cvta.to.global.u64 	%rd5, %rd2;
	cvta.to.global.u64 	%rd6, %rd3;
	mul.wide.s32 	%rd7, %r1, 4;
	add.s64 	%rd8, %rd4, %rd7;
	ld.global.f32 	%f1, [%rd8];
	add.s64 	%rd9, %rd5, %rd7;
	ld.global.f32 	%f2, [%rd9];
	mul.f32 	%f3, %f1, %f2;
	add.s64 	%rd10, %rd6, %rd7;
	st.global.f32 	[%rd10], %f3;
$L__BB1_2:
	ret;

}


// ===== COMPILED SASS (sm_100) =====

	.target	sm_100

	.elftype	@"ET_EXEC"


//--------------------- .note.nv.tkinfo           --------------------------
	.section	.note.nv.tkinfo,"",@"SHT_NOTE"
	.sectionflags	@"SHF_NOTE_NV_TKINFO"
	.tkinfo
        /*0018*/ 	.word	0x00000002
        /*0030*/ 	.string	""
        /*0030*/ 	.string	"ptxas"
        /*0030*/ 	.string	"Cuda compilation tools, release 13.0, V13.0.88"
        /*0030*/ 	.string	"Build cuda_13.0.r13.0/compiler.36424714_0"
        /*0030*/ 	.string	"-arch sm_100 -m 64 "



//--------------------- .note.nv.cuinfo           --------------------------
	.section	.note.nv.cuinfo,"",@"SHT_NOTE"
	.sectionflags	@"SHF_NOTE_NV_CUINFO"
        /*0018*/ 	.short	0x0002
        /*001a*/ 	.short	0x0064
        /*001c*/ 	.short	0x0082
	.zero		2


//--------------------- .nv.info                  --------------------------
	.section	.nv.info,"",@"SHT_CUDA_INFO"
	.align	4


	//----- nvinfo : EIATTR_REGCOUNT
	.align		4
        /*0000*/ 	.byte	0x04, 0x2f
        /*0002*/ 	.short	(.L_1 - .L_0)
	.align		4
.L_0:
        /*0004*/ 	.word	index@(kernel_multi_vector_addition)
        /*0008*/ 	.word	0x0000000c


	//----- nvinfo : EIATTR_FRAME_SIZE
	.align		4
.L_1:
        /*000c*/ 	.byte	0x04, 0x11
        /*000e*/ 	.short	(.L_3 - .L_2)
	.align		4
.L_2:
        /*0010*/ 	.word	index@(kernel_multi_vector_addition)
        /*0014*/ 	.word	0x00000000


	//----- nvinfo : EIATTR_REGCOUNT
	.align		4
.L_3:
        /*0018*/ 	.byte	0x04, 0x2f
        /*001a*/ 	.short	(.L_5 - .L_4)
	.align		4
.L_4:
        /*001c*/ 	.word	index@(kernel_multi_vector_multiplication)
        /*0020*/ 	.word	0x0000000c


	//----- nvinfo : EIATTR_FRAME_SIZE
	.align		4
.L_5:
        /*0024*/ 	.byte	0x04, 0x11
        /*0026*/ 	.short	(.L_7 - .L_6)
	.align		4
.L_6:
        /*0028*/ 	.word	index@(kernel_multi_vector_multiplication)
        /*002c*/ 	.word	0x00000000


	//----- nvinfo : EIATTR_MIN_STACK_SIZE
	.align		4
.L_7:
        /*0030*/ 	.byte	0x04, 0x12
        /*0032*/ 	.short	(.L_9 - .L_8)
	.align		4
.L_8:
        /*0034*/ 	.word	index@(kernel_multi_vector_multiplication)
        /*0038*/ 	.word	0x00000000


	//----- nvinfo : EIATTR_MIN_STACK_SIZE
	.align		4
.L_9:
        /*003c*/ 	.byte	0x04, 0x12
        /*003e*/ 	.short	(.L_11 - .L_10)
	.align		4
.L_10:
        /*0040*/ 	.word	index@(kernel_multi_vector_addition)
        /*0044*/ 	.word	0x00000000
.L_11:


//--------------------- .nv.compat                --------------------------
	.section	.nv.compat,"",@"SHT_CUDA_COMPAT_INFO"
	.align	4
        /*0000*/ 	.byte	0x02, 0x09, 0x00, 0x00, 0x02, 0x02, 0x01, 0x00, 0x02, 0x05, 0x05, 0x00, 0x03, 0x07, 0x01, 0x01
        /*0010*/ 	.byte	0x02, 0x03, 0x00, 0x00, 0x02, 0x06, 0x01, 0x00, 0x04, 0x0b, 0x08, 0x00, 0x09, 0x00, 0x00, 0x00
        /*0020*/ 	.byte	0x00, 0x00, 0x00, 0x00


//--------------------- .nv.info.kernel_multi_vector_multiplication --------------------------
	.section	.nv.info.kernel_multi_vector_multiplication,"",@"SHT_CUDA_INFO"
	.sectionflags	@""
	.align	4


	//----- nvinfo : EIATTR_CUDA_API_VERSION
	.align		4
        /*0000*/ 	.byte	0x04, 0x37
        /*0002*/ 	.short	(.L_13 - .L_12)
.L_12:
        /*0004*/ 	.word	0x00000082


	//----- nvinfo : EIATTR_KPARAM_INFO
	.align		4
.L_13:
        /*0008*/ 	.byte	0x04, 0x17
        /*000a*/ 	.short	(.L_15 - .L_14)
.L_14:
        /*000c*/ 	.word	0x00000000
        /*0010*/ 	.short	0x0003
        /*0012*/ 	.short	0x0018
        /*0014*/ 	.byte	0x00, 0xf0, 0x11, 0x00


	//----- nvinfo : EIATTR_KPARAM_INFO
	.align		4
.L_15:
        /*0018*/ 	.byte	0x04, 0x17
        /*001a*/ 	.short	(.L_17 - .L_16)
.L_16:
        /*001c*/ 	.word	0x00000000
        /*0020*/ 	.short	0x0002
        /*0022*/ 	.short	0x0010
        /*0024*/ 	.byte	0x00, 0xf5, 0x21, 0x00


	//----- nvinfo : EIATTR_KPARAM_INFO
	.align		4
.L_17:
        /*0028*/ 	.byte	0x04, 0x17
        /*002a*/ 	.short	(.L_19 - .L_18)
.L_18:
        /*002c*/ 	.word	0x00000000
        /*0030*/ 	.short	0x0001
        /*0032*/ 	.short	0x0008
        /*0034*/ 	.byte	0x00, 0xf5, 0x21, 0x00


	//----- nvinfo : EIATTR_KPARAM_INFO
	.align		4
.L_19:
        /*0038*/ 	.byte	0x04, 0x17
        /*003a*/ 	.short	(.L_21 - .L_20)
.L_20:
        /*003c*/ 	.word	0x00000000
        /*0040*/ 	.short	0x0000
        /*0042*/ 	.short	0x0000
        /*0044*/ 	.byte	0x00, 0xf5, 0x21, 0x00


	//----- nvinfo : EIATTR_SPARSE_MMA_MASK
	.align		4
.L_21:
        /*0048*/ 	.byte	0x03, 0x50
        /*004a*/ 	.short	0x0000


	//----- nvinfo : EIATTR_MAXREG_COUNT
	.align		4
        /*004c*/ 	.byte	0x03, 0x1b
        /*004e*/ 	.short	0x00ff


	//----- nvinfo : EIATTR_MERCURY_ISA_VERSION
	.align		4
        /*0050*/ 	.byte	0x03, 0x5f
        /*0052*/ 	.short	0x0101


	//----- nvinfo : EIATTR_VRC_CTA_INIT_COUNT
	.align		4
        /*0054*/ 	.byte	0x02, 0x4a
	.zero		1
	.zero		1


	//----- nvinfo : EIATTR_EXIT_INSTR_OFFSETS
	.align		4
        /*0058*/ 	.byte	0x04, 0x1c
        /*005a*/ 	.short	(.L_23 - .L_22)


	//   ....[0]....
.L_22:
        /*005c*/ 	.word	0x00000070


	//   ....[1]....
        /*0060*/ 	.word	0x00000130


	//----- nvinfo : EIATTR_CBANK_PARAM_SIZE
	.align		4
.L_23:
        /*0064*/ 	.byte	0x03, 0x19
        /*0066*/ 	.short	0x001c


	//----- nvinfo : EIATTR_PARAM_CBANK
	.align		4
        /*0068*/ 	.byte	0x04, 0x0a
        /*006a*/ 	.short	(.L_25 - .L_24)
	.align		4
.L_24:
        /*006c*/ 	.word	index@(.nv.constant0.kernel_multi_vector_multiplication)
        /*0070*/ 	.short	0x0380
        /*0072*/ 	.short	0x001c


	//----- nvinfo : EIATTR_SW_WAR
	.align		4
.L_25:
        /*0074*/ 	.byte	0x04, 0x36
        /*0076*/ 	.short	(.L_27 - .L_26)
.L_26:
        /*0078*/ 	.word	0x00000008
.L_27:


//--------------------- .nv.info.kernel_multi_vector_addition --------------------------
	.section	.nv.info.kernel_multi_vector_addition,"",@"SHT_CUDA_INFO"
	.sectionflags	@""
	.align	4


	//----- nvinfo : EIATTR_CUDA_API_VERSION
	.align		4
        /*0000*/ 	.byte	0x04, 0x37
        /*0002*/ 	.short	(.L_29 - .L_28)
.L_28:
        /*0004*/ 	.word	0x00000082


	//----- nvinfo : EIATTR_KPARAM_INFO
	.align		4
.L_29:
        /*0008*/ 	.byte	0x04, 0x17
        /*000a*/ 	.short	(.L_31 - .L_30)
.L_30:
        /*000c*/ 	.word	0x00000000
        /*0010*/ 	.short	0x0003
        /*0012*/ 	.short	0x0018
        /*0014*/ 	.byte	0x00, 0xf0, 0x11, 0x00


	//----- nvinfo : EIATTR_KPARAM_INFO
	.align		4
.L_31:
        /*0018*/ 	.byte	0x04, 0x17
        /*001a*/ 	.short	(.L_33 - .L_32)
.L_32:
        /*001c*/ 	.word	0x00000000
        /*0020*/ 	.short	0x0002
        /*0022*/ 	.short	0x0010
        /*0024*/ 	.byte	0x00, 0xf5, 0x21, 0x00


	//----- nvinfo : EIATTR_KPARAM_INFO
	.align		4
.L_33:
        /*0028*/ 	.byte	0x04, 0x17
        /*002a*/ 	.short	(.L_35 - .L_34)
.L_34:
        /*002c*/ 	.word	0x00000000
        /*0030*/ 	.short	0x0001
        /*0032*/ 	.short	0x0008
        /*0034*/ 	.byte	0x00, 0xf5, 0x21, 0x00


	//----- nvinfo : EIATTR_KPARAM_INFO
	.align		4
.L_35:
        /*0038*/ 	.byte	0x04, 0x17
        /*003a*/ 	.short	(.L_37 - .L_36)
.L_36:
        /*003c*/ 	.word	0x00000000
        /*0040*/ 	.short	0x0000
        /*0042*/ 	.short	0x0000
        /*0044*/ 	.byte	0x00, 0xf5, 0x21, 0x00


	//----- nvinfo : EIATTR_SPARSE_MMA_MASK
	.align		4
.L_37:
        /*0048*/ 	.byte	0x03, 0x50
        /*004a*/ 	.short	0x0000


	//----- nvinfo : EIATTR_MAXREG_COUNT
	.align		4
        /*004c*/ 	.byte	0x03, 0x1b
        /*004e*/ 	.short	0x00ff


	//----- nvinfo : EIATTR_MERCURY_ISA_VERSION
	.align		4
        /*0050*/ 	.byte	0x03, 0x5f
        /*0052*/ 	.short	0x0101


	//----- nvinfo : EIATTR_VRC_CTA_INIT_COUNT
	.align		4
        /*0054*/ 	.byte	0x02, 0x4a
	.zero		1
	.zero		1


	//----- nvinfo : EIATTR_EXIT_INSTR_OFFSETS
	.align		4
        /*0058*/ 	.byte	0x04, 0x1c
        /*005a*/ 	.short	(.L_39 - .L_38)


	//   ....[0]....
.L_38:
        /*005c*/ 	.word	0x00000070


	//   ....[1]....
        /*0060*/ 	.word	0x00000130


	//----- nvinfo : EIATTR_CBANK_PARAM_SIZE
	.align		4
.L_39:
        /*0064*/ 	.byte	0x03, 0x19
        /*0066*/ 	.short	0x001c


	//----- nvinfo : EIATTR_PARAM_CBANK
	.align		4
        /*0068*/ 	.byte	0x04, 0x0a
        /*006a*/ 	.short	(.L_41 - .L_40)
	.align		4
.L_40:
        /*006c*/ 	.word	index@(.nv.constant0.kernel_multi_vector_addition)
        /*0070*/ 	.short	0x0380
        /*0072*/ 	.short	0x001c


	//----- nvinfo : EIATTR_SW_WAR
	.align		4
.L_41:
        /*0074*/ 	.byte	0x04, 0x36
        /*0076*/ 	.short	(.L_43 - .L_42)
.L_42:
        /*0078*/ 	.word	0x00000008
.L_43:


//--------------------- .nv.callgraph             --------------------------
	.section	.nv.callgraph,"",@"SHT_CUDA_CALLGRAPH"
	.align	4
	.sectionentsize	8
	.align		4
        /*0000*/ 	.word	0x00000000
	.align		4
        /*0004*/ 	.word	0xffffffff
	.align		4
        /*0008*/ 	.word	0x00000000
	.align		4
        /*000c*/ 	.word	0xfffffffe
	.align		4
        /*0010*/ 	.word	0x00000000
	.align		4
        /*0014*/ 	.word	0xfffffffd
	.align		4
        /*0018*/ 	.word	0x00000000
	.align		4
        /*001c*/ 	.word	0xfffffffc


//--------------------- .text.kernel_multi_vector_multiplication --------------------------
	.section	.text.kernel_multi_vector_multiplication,"ax",@progbits
	.align	128
        .global         kernel_multi_vector_multiplication
        .type           kernel_multi_vector_multiplication,@function
        .size           kernel_multi_vector_multiplication,(.L_x_2 - kernel_multi_vector_multiplication)
        .other          kernel_multi_vector_multiplication,@"STO_CUDA_ENTRY STV_DEFAULT"
kernel_multi_vector_multiplication:
.text.kernel_multi_vector_multiplication:
[----:B------:R-:W-:Y:S01]  /*0000*/  LDC R1, c[0x0][0x37c] ;  /* 0x0000df00ff017b82 */ /* 0x000fe20000000800 */
[----:B------:R-:W0:Y:S07]  /*0010*/  S2R R0, SR_TID.X ;  /* 0x0000000000007919 */ /* 0x000e2e0000002100 */
[----:B------:R-:W0:Y:S01]  /*0020*/  S2UR UR4, SR_CTAID.X ;  /* 0x00000000000479c3 */ /* 0x000e220000002500 */
[----:B------:R-:W1:Y:S07]  /*0030*/  LDCU UR5, c[0x0][0x398] ;  /* 0x00007300ff0577ac */ /* 0x000e6e0008000800 */
[----:B------:R-:W0:Y:S02]  /*0040*/  LDC R9, c[0x0][0x360] ;  /* 0x0000d800ff097b82 */ /* 0x000e240000000800 */
[----:B0-----:R-:W-:-:S05]  /*0050*/  IMAD R9, R9, UR4, R0 ;  /* 0x0000000409097c24 */ /* 0x001fca000f8e0200 */
[----:B-1----:R-:W-:-:S13]  /*0060*/  ISETP.GE.AND P0, PT, R9, UR5, PT ;  /* 0x0000000509007c0c */ /* 0x002fda000bf06270 */
[----:B------:R-:W-:Y:S05]  /*0070*/  @P0 EXIT ;  /* 0x000000000000094d */ /* 0x000fea0003800000 */
[----:B------:R-:W0:Y:S01]  /*0080*/  LDC.64 R2, c[0x0][0x380] ;  /* 0x0000e000ff027b82 */ /* 0x000e220000000a00 */
[----:B------:R-:W1:Y:S07]  /*0090*/  LDCU.64 UR4, c[0x0][0x358] ;  /* 0x00006b00ff0477ac */ /* 0x000e6e0008000a00 */
[----:B------:R-:W2:Y:S08]  /*00a0*/  LDC.64 R4, c[0x0][0x388] ;  /* 0x0000e200ff047b82 */ /* 0x000eb00000000a00 */
[----:B------:R-:W3:Y:S01]  /*00b0*/  LDC.64 R6, c[0x0][0x390] ;  /* 0x0000e400ff067b82 */ /* 0x000ee20000000a00 */
[----:B0-----:R-:W-:-:S06]  /*00c0*/  IMAD.WIDE R2, R9, 0x4, R2 ;  /* 0x0000000409027825 */ /* 0x001fcc00078e0202 */
[----:B-1----:R-:W4:Y:S01]  /*00d0*/  LDG.E R2, desc[UR4][R2.64] ;  /* 0x0000000402027981 */ /* 0x002f22000c1e1900 */
[----:B--2---:R-:W-:-:S06]  /*00e0*/  IMAD.WIDE R4, R9, 0x4, R4 ;  /* 0x0000000409047825 */ /* 0x004fcc00078e0204 */
[----:B------:R-:W4:Y:S01]  /*00f0*/  LDG.E R5, desc[UR4][R4.64] ;  /* 0x0000000404057981 */ /* 0x000f22000c1e1900 */
[----:B---3--:R-:W-:-:S04]  /*0100*/  IMAD.WIDE R6, R9, 0x4, R6 ;  /* 0x0000000409067825 */ /* 0x008fc800078e0206 */
[----:B----4-:R-:W-:-:S05]  /*0110*/  FMUL R9, R2, R5 ;  /* 0x0000000502097220 */ /* 0x010fca0000400000 */
[----:B------:R-:W-:Y:S01]  /*0120*/  STG.E desc[UR4][R6.64], R9 ;  /* 0x0000000906007986 */ /* 0x000fe2000c101904 */
[----:B------:R-:W-:Y:S05]  /*0130*/  EXIT ;  /* 0x000000000000794d */ /* 0x000fea0003800000 */
.L_x_0:
[----:B------:R-:W-:-:S00]  /*0140*/  BRA `(.L_x_0) ;  /* 0xfffffffc00fc7947 */ /* 0x000fc0000383ffff */
[----:B------:R-:W-:-:S00]  /*0150*/  NOP ;  /* 0x0000000000007918 */ /* 0x000fc00000000000 */
        /* <DEDUP_REMOVED lines=10> */
.L_x_2:


//--------------------- .text.kernel_multi_vector_addition --------------------------
	.section	.text.kernel_multi_vector_addition,"ax",@progbits
	.align	128
        .global         kernel_multi_vector_addition
        .type           kernel_multi_vector_addition,@function
        .size           kernel_multi_vector_addition,(.L_x_3 - kernel_multi_vector_addition)
        .other          kernel_multi_vector_addition,@"STO_CUDA_ENTRY STV_DEFAULT"
kernel_multi_vector_addition:
.text.kernel_multi_vector_addition:
        /* <DEDUP_REMOVED lines=17> */
[----:B----4-:R-:W-:-:S05]  /*0110*/  FADD R9, R2, R5 ;  /* 0x0000000502097221 */ /* 0x010fca0000000000 */
[----:B------:R-:W-:Y:S01]  /*0120*/  STG.E desc[UR4][R6.64], R9 ;  /* 0x0000000906007986 */ /* 0x000fe2000c101904 */
[----:B------:R-:W-:Y:S05]  /*0130*/  EXIT ;  /* 0x000000000000794d */ /* 0x000fea0003800000 */
.L_x_1:
        /* <DEDUP_REMOVED lines=12> */
.L_x_3:


//--------------------- .nv.shared.reserved.0     --------------------------
	.section	.nv.shared.reserved.0,"aw",@nobits
	.weak		__nv_reservedSMEM_offset_0_alias
	.size		__nv_reservedSMEM_offset_0_alias, 0, 64
	.other		__nv_reservedSMEM_offset_0_alias,@"STO_CUDA_RESERVED_SHARED STV_DEFAULT"
__nv_reservedSMEM_offset_0_alias:
	.zero		0
	.zero		64


//--------------------- .nv.constant0.kernel_multi_vector_multiplication --------------------------
	.section	.nv.constant0.kernel_multi_vector_multiplication,"a",@progbits
	.sectionflags	@""
	.align	4
.nv.constant0.kernel_multi_vector_multiplication:
	.zero		924


//--------------------- .nv.constant0.kernel_multi_vector_addition --------------------------
	.section	.nv.constant0.kernel_multi_vector_addition,"a",@progbits
	.sectionflags	@""
	.align	4
.nv.constant0.kernel_multi_vector_addition:
	.zero		924


//--------------------- SYMBOLS --------------------------

	.type		.nv.reservedSmem.offset0,@object
	.size		.nv.reservedSmem.offset0,0x4
